	.headerflags	@"EF_CUDA_TEXMODE_UNIFIED EF_CUDA_64BIT_ADDRESS EF_CUDA_ACCELERATORS EF_CUDA_SM90 EF_CUDA_VIRTUAL_SM(EF_CUDA_SM90)"
	.elftype	@"ET_EXEC"


//--------------------- .nv.info                  --------------------------
	.section	.nv.info,"",@"SHT_CUDA_INFO"
	.align	4


	//----- nvinfo : EIATTR_REGCOUNT
	.align		4
        /*0000*/ 	.byte	0x04, 0x2f
        /*0002*/ 	.short	(.L_1 - .L_0)
	.align		4
.L_0:
        /*0004*/ 	.word	index@(triton_poi_fused_add_clamp_22)
        /*0008*/ 	.word	0x00000008


	//----- nvinfo : EIATTR_MIN_STACK_SIZE
	.align		4
.L_1:
        /*000c*/ 	.byte	0x04, 0x12
        /*000e*/ 	.short	(.L_3 - .L_2)
	.align		4
.L_2:
        /*0010*/ 	.word	index@(triton_poi_fused_add_clamp_22)
        /*0014*/ 	.word	0x00000000


	//----- nvinfo : EIATTR_FRAME_SIZE
	.align		4
.L_3:
        /*0018*/ 	.byte	0x04, 0x11
        /*001a*/ 	.short	(.L_5 - .L_4)
	.align		4
.L_4:
        /*001c*/ 	.word	index@(triton_poi_fused_add_clamp_22)
        /*0020*/ 	.word	0x00000000


	//----- nvinfo : EIATTR_MIN_STACK_SIZE
	.align		4
.L_5:
        /*0024*/ 	.byte	0x04, 0x12
        /*0026*/ 	.short	(.L_7 - .L_6)
	.align		4
.L_6:
        /*0028*/ 	.word	index@(triton_poi_fused_add_clamp_22)
        /*002c*/ 	.word	0x00000000
.L_7:


//--------------------- .nv.info.triton_poi_fused_add_clamp_22 --------------------------
	.section	.nv.info.triton_poi_fused_add_clamp_22,"",@"SHT_CUDA_INFO"
	.sectionflags	@""
	.align	4


	//----- nvinfo : EIATTR_CUDA_API_VERSION
	.align		4
        /*0000*/ 	.byte	0x04, 0x37
        /*0002*/ 	.short	(.L_9 - .L_8)
.L_8:
        /*0004*/ 	.word	0x0000007c


	//----- nvinfo : EIATTR_KPARAM_INFO
	.align		4
.L_9:
        /*0008*/ 	.byte	0x04, 0x17
        /*000a*/ 	.short	(.L_11 - .L_10)
.L_10:
        /*000c*/ 	.word	0x00000000
        /*0010*/ 	.short	0x0001
        /*0012*/ 	.short	0x0008
        /*0014*/ 	.byte	0x00, 0xf0, 0x11, 0x00


	//----- nvinfo : EIATTR_KPARAM_INFO
	.align		4
.L_11:
        /*0018*/ 	.byte	0x04, 0x17
        /*001a*/ 	.short	(.L_13 - .L_12)
.L_12:
        /*001c*/ 	.word	0x00000000
        /*0020*/ 	.short	0x0000
        /*0022*/ 	.short	0x0000
        /*0024*/ 	.byte	0x00, 0xf4, 0x21, 0x00


	//----- nvinfo : EIATTR_SPARSE_MMA_MASK
	.align		4
.L_13:
        /*0028*/ 	.byte	0x03, 0x50
        /*002a*/ 	.short	0x0000


	//----- nvinfo : EIATTR_MAXREG_COUNT
	.align		4
        /*002c*/ 	.byte	0x03, 0x1b
        /*002e*/ 	.short	0x00ff


	//----- nvinfo : EIATTR_EXIT_INSTR_OFFSETS
	.align		4
        /*0030*/ 	.byte	0x04, 0x1c
        /*0032*/ 	.short	(.L_15 - .L_14)


	//   ....[0]....
.L_14:
        /*0034*/ 	.word	0x000000f0


	//   ....[1]....
        /*0038*/ 	.word	0x00000120


	//----- nvinfo : EIATTR_REQNTID
	.align		4
.L_15:
        /*003c*/ 	.byte	0x04, 0x10
        /*003e*/ 	.short	(.L_17 - .L_16)
.L_16:
        /*0040*/ 	.word	0x00000020
        /*0044*/ 	.word	0x00000001
        /*0048*/ 	.word	0x00000001


	//----- nvinfo : EIATTR_CBANK_PARAM_SIZE
	.align		4
.L_17:
        /*004c*/ 	.byte	0x03, 0x19
        /*004e*/ 	.short	0x000c


	//----- nvinfo : EIATTR_PARAM_CBANK
	.align		4
        /*0050*/ 	.byte	0x04, 0x0a
        /*0052*/ 	.short	(.L_19 - .L_18)
	.align		4
.L_18:
        /*0054*/ 	.word	index@(.nv.constant0.triton_poi_fused_add_clamp_22)
        /*0058*/ 	.short	0x0210
        /*005a*/ 	.short	0x000c


	//----- nvinfo : EIATTR_SW_WAR
	.align		4
.L_19:
        /*005c*/ 	.byte	0x04, 0x36
        /*005e*/ 	.short	(.L_21 - .L_20)
.L_20:
        /*0060*/ 	.word	0x00000008
.L_21:


//--------------------- .nv.callgraph             --------------------------
	.section	.nv.callgraph,"",@"SHT_CUDA_CALLGRAPH"
	.align	4
	.sectionentsize	8
	.align		4
        /*0000*/ 	.word	0x00000000
	.align		4
        /*0004*/ 	.word	0xffffffff
	.align		4
        /*0008*/ 	.word	0x00000000
	.align		4
        /*000c*/ 	.word	0xfffffffe
	.align		4
        /*0010*/ 	.word	0x00000000
	.align		4
        /*0014*/ 	.word	0xfffffffd
	.align		4
        /*0018*/ 	.word	0x00000000
	.align		4
        /*001c*/ 	.word	0xfffffffc


//--------------------- .text.triton_poi_fused_add_clamp_22 --------------------------
	.section	.text.triton_poi_fused_add_clamp_22,"ax",@progbits
	.align	128
        .global         triton_poi_fused_add_clamp_22
        .type           triton_poi_fused_add_clamp_22,@function
        .size           triton_poi_fused_add_clamp_22,(.L_x_1 - triton_poi_fused_add_clamp_22)
        .other          triton_poi_fused_add_clamp_22,@"STO_CUDA_ENTRY STV_DEFAULT"
triton_poi_fused_add_clamp_22:
.text.triton_poi_fused_add_clamp_22:
[----:B------:R-:W0:Y:S02]  /*0000*/  LDC R1, c[0x0][0x28] ;  /* 0x00000a00ff017b82 */ /* 0x000e240000000800 */
[----:B------:R-:W1:Y:S01]  /*0010*/  S2R R0, SR_TID.X ;  /* 0x0000000000007919 */ /* 0x000e620000002100 */
[----:B------:R-:W2:Y:S01]  /*0020*/  LDC.64 R4, c[0x0][0x210] ;  /* 0x00008400ff047b82 */ /* 0x000ea20000000a00 */
[----:B------:R-:W3:Y:S01]  /*0030*/  S2R R3, SR_CTAID.X ;  /* 0x0000000000037919 */ /* 0x000ee20000002500 */
[----:B-1----:R-:W-:-:S05]  /*0040*/  LOP3.LUT R0, R0, 0x1f, RZ, 0xc0, !PT ;  /* 0x0000001f00007812 */ /* 0x002fca00078ec0ff */
[----:B---3--:R-:W-:-:S04]  /*0050*/  IMAD R3, R3, 0x20, R0 ;  /* 0x0000002003037824 */ /* 0x008fc800078e0200 */
[C---:B--2---:R-:W-:Y:S01]  /*0060*/  IMAD.WIDE R4, R3.reuse, 0x8, R4 ;  /* 0x0000000803047825 */ /* 0x044fe200078e0204 */
[----:B------:R-:W-:Y:S02]  /*0070*/  I2FP.F32.S32 R0, R3 ;  /* 0x0000000300007245 */ /* 0x000fe40000201400 */
[----:B------:R-:W-:-:S03]  /*0080*/  ISETP.GE.AND P0, PT, R3, 0x20, PT ;  /* 0x000000200300780c */ /* 0x000fc60003f06270 */
[----:B------:R-:W-:-:S05]  /*0090*/  FMUL R0, R0, 0.48387095332145690918 ;  /* 0x3ef7bdef00007820 */ /* 0x000fca0000400000 */
[----:B------:R-:W-:-:S06]  /*00a0*/  FMNMX R0, RZ, R0, !PT ;  /* 0x00000000ff007209 */ /* 0x000fcc0007800000 */
[----:B------:R-:W1:Y:S02]  /*00b0*/  F2I.TRUNC.NTZ R0, R0 ;  /* 0x0000000000007305 */ /* 0x000e64000020f100 */
[----:B-1----:R-:W-:-:S05]  /*00c0*/  VIMNMX R2, R0, 0xe, PT ;  /* 0x0000000e00027848 */ /* 0x002fca0003fe0100 */
[----:B------:R-:W-:-:S05]  /*00d0*/  VIADD R2, R2, 0x1 ;  /* 0x0000000102027836 */ /* 0x000fca0000000000 */
[----:B------:R-:W-:Y:S01]  /*00e0*/  SHF.R.S32.HI R3, RZ, 0x1f, R2 ;  /* 0x0000001fff037819 */ /* 0x000fe20000011402 */
[----:B------:R-:W-:Y:S06]  /*00f0*/  @P0 EXIT ;  /* 0x000000000000094d */ /* 0x000fec0003800000 */
[----:B------:R-:W-:Y:S02]  /*0100*/  ULDC.64 UR4, c[0x0][0x208] ;  /* 0x0000820000047ab9 */ /* 0x000fe40000000a00 */
[----:B------:R-:W-:Y:S01]  /*0110*/  STG.E.64 desc[UR4][R4.64], R2 ;  /* 0x0000000204007986 */ /* 0x000fe2000c101b04 */
[----:B------:R-:W-:Y:S05]  /*0120*/  EXIT ;  /* 0x000000000000794d */ /* 0x000fea0003800000 */
.L_x_0:
[----:B------:R-:W-:-:S00]  /*0130*/  BRA `(.L_x_0) ;  /* 0xfffffffc00fc7947 */ /* 0x000fc0000383ffff */
[----:B------:R-:W-:-:S00]  /*0140*/  NOP ;  /* 0x0000000000007918 */ /* 0x000fc00000000000 */
        /* <DEDUP_REMOVED lines=11> */
.L_x_1:


//--------------------- .nv.constant0.triton_poi_fused_add_clamp_22 --------------------------
	.section	.nv.constant0.triton_poi_fused_add_clamp_22,"a",@progbits
	.sectionflags	@""
	.align	4
.nv.constant0.triton_poi_fused_add_clamp_22:
	.zero		540
